	.headerflags	@"EF_CUDA_TEXMODE_UNIFIED EF_CUDA_64BIT_ADDRESS EF_CUDA_ACCELERATORS EF_CUDA_SM90 EF_CUDA_VIRTUAL_SM(EF_CUDA_SM90)"
	.elftype	@"ET_EXEC"


//--------------------- .nv.info                  --------------------------
	.section	.nv.info,"",@"SHT_CUDA_INFO"
	.align	4


	//----- nvinfo : EIATTR_REGCOUNT
	.align		4
        /*0000*/ 	.byte	0x04, 0x2f
        /*0002*/ 	.short	(.L_1 - .L_0)
	.align		4
.L_0:
        /*0004*/ 	.word	index@(triton_poi_fused__unsafe_index_add_convolution_mul_sigmoid_sub_142)
        /*0008*/ 	.word	0x00000018


	//----- nvinfo : EIATTR_MIN_STACK_SIZE
	.align		4
.L_1:
        /*000c*/ 	.byte	0x04, 0x12
        /*000e*/ 	.short	(.L_3 - .L_2)
	.align		4
.L_2:
        /*0010*/ 	.word	index@(triton_poi_fused__unsafe_index_add_convolution_mul_sigmoid_sub_142)
        /*0014*/ 	.word	0x00000000


	//----- nvinfo : EIATTR_FRAME_SIZE
	.align		4
.L_3:
        /*0018*/ 	.byte	0x04, 0x11
        /*001a*/ 	.short	(.L_5 - .L_4)
	.align		4
.L_4:
        /*001c*/ 	.word	index@(triton_poi_fused__unsafe_index_add_convolution_mul_sigmoid_sub_142)
        /*0020*/ 	.word	0x00000000


	//----- nvinfo : EIATTR_MIN_STACK_SIZE
	.align		4
.L_5:
        /*0024*/ 	.byte	0x04, 0x12
        /*0026*/ 	.short	(.L_7 - .L_6)
	.align		4
.L_6:
        /*0028*/ 	.word	index@(triton_poi_fused__unsafe_index_add_convolution_mul_sigmoid_sub_142)
        /*002c*/ 	.word	0x00000000
.L_7:


//--------------------- .nv.info.triton_poi_fused__unsafe_index_add_convolution_mul_sigmoid_sub_142 --------------------------
	.section	.nv.info.triton_poi_fused__unsafe_index_add_convolution_mul_sigmoid_sub_142,"",@"SHT_CUDA_INFO"
	.sectionflags	@""
	.align	4


	//----- nvinfo : EIATTR_CUDA_API_VERSION
	.align		4
        /*0000*/ 	.byte	0x04, 0x37
        /*0002*/ 	.short	(.L_9 - .L_8)
.L_8:
        /*0004*/ 	.word	0x0000007c


	//----- nvinfo : EIATTR_KPARAM_INFO
	.align		4
.L_9:
        /*0008*/ 	.byte	0x04, 0x17
        /*000a*/ 	.short	(.L_11 - .L_10)
.L_10:
        /*000c*/ 	.word	0x00000000
        /*0010*/ 	.short	0x000b
        /*0012*/ 	.short	0x0058
        /*0014*/ 	.byte	0x00, 0xf0, 0x11, 0x00


	//----- nvinfo : EIATTR_KPARAM_INFO
	.align		4
.L_11:
        /*0018*/ 	.byte	0x04, 0x17
        /*001a*/ 	.short	(.L_13 - .L_12)
.L_12:
        /*001c*/ 	.word	0x00000000
        /*0020*/ 	.short	0x000a
        /*0022*/ 	.short	0x0050
        /*0024*/ 	.byte	0x00, 0xf4, 0x21, 0x00


	//----- nvinfo : EIATTR_KPARAM_INFO
	.align		4
.L_13:
        /*0028*/ 	.byte	0x04, 0x17
        /*002a*/ 	.short	(.L_15 - .L_14)
.L_14:
        /*002c*/ 	.word	0x00000000
        /*0030*/ 	.short	0x0009
        /*0032*/ 	.short	0x0048
        /*0034*/ 	.byte	0x00, 0xf4, 0x21, 0x00


	//----- nvinfo : EIATTR_KPARAM_INFO
	.align		4
.L_15:
        /*0038*/ 	.byte	0x04, 0x17
        /*003a*/ 	.short	(.L_17 - .L_16)
.L_16:
        /*003c*/ 	.word	0x00000000
        /*0040*/ 	.short	0x0008
        /*0042*/ 	.short	0x0040
        /*0044*/ 	.byte	0x00, 0xf4, 0x21, 0x00


	//----- nvinfo : EIATTR_KPARAM_INFO
	.align		4
.L_17:
        /*0048*/ 	.byte	0x04, 0x17
        /*004a*/ 	.short	(.L_19 - .L_18)
.L_18:
        /*004c*/ 	.word	0x00000000
        /*0050*/ 	.short	0x0007
        /*0052*/ 	.short	0x0038
        /*0054*/ 	.byte	0x00, 0xf4, 0x21, 0x00


	//----- nvinfo : EIATTR_KPARAM_INFO
	.align		4
.L_19:
        /*0058*/ 	.byte	0x04, 0x17
        /*005a*/ 	.short	(.L_21 - .L_20)
.L_20:
        /*005c*/ 	.word	0x00000000
        /*0060*/ 	.short	0x0006
        /*0062*/ 	.short	0x0030
        /*0064*/ 	.byte	0x00, 0xf4, 0x21, 0x00


	//----- nvinfo : EIATTR_KPARAM_INFO
	.align		4
.L_21:
        /*0068*/ 	.byte	0x04, 0x17
        /*006a*/ 	.short	(.L_23 - .L_22)
.L_22:
        /*006c*/ 	.word	0x00000000
        /*0070*/ 	.short	0x0005
        /*0072*/ 	.short	0x0028
        /*0074*/ 	.byte	0x00, 0xf4, 0x21, 0x00


	//----- nvinfo : EIATTR_KPARAM_INFO
	.align		4
.L_23:
        /*0078*/ 	.byte	0x04, 0x17
        /*007a*/ 	.short	(.L_25 - .L_24)
.L_24:
        /*007c*/ 	.word	0x00000000
        /*0080*/ 	.short	0x0004
        /*0082*/ 	.short	0x0020
        /*0084*/ 	.byte	0x00, 0xf4, 0x21, 0x00


	//----- nvinfo : EIATTR_KPARAM_INFO
	.align		4
.L_25:
        /*0088*/ 	.byte	0x04, 0x17
        /*008a*/ 	.short	(.L_27 - .L_26)
.L_26:
        /*008c*/ 	.word	0x00000000
        /*0090*/ 	.short	0x0003
        /*0092*/ 	.short	0x0018
        /*0094*/ 	.byte	0x00, 0xf4, 0x21, 0x00


	//----- nvinfo : EIATTR_KPARAM_INFO
	.align		4
.L_27:
        /*0098*/ 	.byte	0x04, 0x17
        /*009a*/ 	.short	(.L_29 - .L_28)
.L_28:
        /*009c*/ 	.word	0x00000000
        /*00a0*/ 	.short	0x0002
        /*00a2*/ 	.short	0x0010
        /*00a4*/ 	.byte	0x00, 0xf4, 0x21, 0x00


	//----- nvinfo : EIATTR_KPARAM_INFO
	.align		4
.L_29:
        /*00a8*/ 	.byte	0x04, 0x17
        /*00aa*/ 	.short	(.L_31 - .L_30)
.L_30:
        /*00ac*/ 	.word	0x00000000
        /*00b0*/ 	.short	0x0001
        /*00b2*/ 	.short	0x0008
        /*00b4*/ 	.byte	0x00, 0xf4, 0x21, 0x00


	//----- nvinfo : EIATTR_KPARAM_INFO
	.align		4
.L_31:
        /*00b8*/ 	.byte	0x04, 0x17
        /*00ba*/ 	.short	(.L_33 - .L_32)
.L_32:
        /*00bc*/ 	.word	0x00000000
        /*00c0*/ 	.short	0x0000
        /*00c2*/ 	.short	0x0000
        /*00c4*/ 	.byte	0x00, 0xf4, 0x21, 0x00


	//----- nvinfo : EIATTR_SPARSE_MMA_MASK
	.align		4
.L_33:
        /*00c8*/ 	.byte	0x03, 0x50
        /*00ca*/ 	.short	0x0000


	//----- nvinfo : EIATTR_MAXREG_COUNT
	.align		4
        /*00cc*/ 	.byte	0x03, 0x1b
        /*00ce*/ 	.short	0x00ff


	//----- nvinfo : EIATTR_EXIT_INSTR_OFFSETS
	.align		4
        /*00d0*/ 	.byte	0x04, 0x1c
        /*00d2*/ 	.short	(.L_35 - .L_34)


	//   ....[0]....
.L_34:
        /*00d4*/ 	.word	0x00000710


	//----- nvinfo : EIATTR_REQNTID
	.align		4
.L_35:
        /*00d8*/ 	.byte	0x04, 0x10
        /*00da*/ 	.short	(.L_37 - .L_36)
.L_36:
        /*00dc*/ 	.word	0x00000080
        /*00e0*/ 	.word	0x00000001
        /*00e4*/ 	.word	0x00000001


	//----- nvinfo : EIATTR_CBANK_PARAM_SIZE
	.align		4
.L_37:
        /*00e8*/ 	.byte	0x03, 0x19
        /*00ea*/ 	.short	0x005c


	//----- nvinfo : EIATTR_PARAM_CBANK
	.align		4
        /*00ec*/ 	.byte	0x04, 0x0a
        /*00ee*/ 	.short	(.L_39 - .L_38)
	.align		4
.L_38:
        /*00f0*/ 	.word	index@(.nv.constant0.triton_poi_fused__unsafe_index_add_convolution_mul_sigmoid_sub_142)
        /*00f4*/ 	.short	0x0210
        /*00f6*/ 	.short	0x005c


	//----- nvinfo : EIATTR_SW_WAR
	.align		4
.L_39:
        /*00f8*/ 	.byte	0x04, 0x36
        /*00fa*/ 	.short	(.L_41 - .L_40)
.L_40:
        /*00fc*/ 	.word	0x00000008
.L_41:


//--------------------- .nv.callgraph             --------------------------
	.section	.nv.callgraph,"",@"SHT_CUDA_CALLGRAPH"
	.align	4
	.sectionentsize	8
	.align		4
        /*0000*/ 	.word	0x00000000
	.align		4
        /*0004*/ 	.word	0xffffffff
	.align		4
        /*0008*/ 	.word	0x00000000
	.align		4
        /*000c*/ 	.word	0xfffffffe
	.align		4
        /*0010*/ 	.word	0x00000000
	.align		4
        /*0014*/ 	.word	0xfffffffd
	.align		4
        /*0018*/ 	.word	0x00000000
	.align		4
        /*001c*/ 	.word	0xfffffffc


//--------------------- .text.triton_poi_fused__unsafe_index_add_convolution_mul_sigmoid_sub_142 --------------------------
	.section	.text.triton_poi_fused__unsafe_index_add_convolution_mul_sigmoid_sub_142,"ax",@progbits
	.align	128
        .global         triton_poi_fused__unsafe_index_add_convolution_mul_sigmoid_sub_142
        .type           triton_poi_fused__unsafe_index_add_convolution_mul_sigmoid_sub_142,@function
        .size           triton_poi_fused__unsafe_index_add_convolution_mul_sigmoid_sub_142,(.L_x_1 - triton_poi_fused__unsafe_index_add_convolution_mul_sigmoid_sub_142)
        .other          triton_poi_fused__unsafe_index_add_convolution_mul_sigmoid_sub_142,@"STO_CUDA_ENTRY STV_DEFAULT"
triton_poi_fused__unsafe_index_add_convolution_mul_sigmoid_sub_142:
.text.triton_poi_fused__unsafe_index_add_convolution_mul_sigmoid_sub_142:
[----:B------:R-:W-:Y:S01]  /*0000*/  LDC R1, c[0x0][0x28] ;  /* 0x00000a00ff017b82 */ /* 0x000fe20000000800 */
[----:B------:R-:W1:Y:S07]  /*0010*/  S2R R3, SR_TID.X ;  /* 0x0000000000037919 */ /* 0x000e6e0000002100 */
[----:B------:R-:W2:Y:S01]  /*0020*/  LDC.64 R14, c[0x0][0x210] ;  /* 0x00008400ff0e7b82 */ /* 0x000ea20000000a00 */
[----:B------:R-:W-:Y:S01]  /*0030*/  ULDC.64 UR4, c[0x0][0x208] ;  /* 0x0000820000047ab9 */ /* 0x000fe20000000a00 */
[----:B------:R-:W-:Y:S01]  /*0040*/  ULDC.64 UR6, c[0x0][0x220] ;  /* 0x0000880000067ab9 */ /* 0x000fe20000000a00 */
[----:B------:R-:W3:Y:S05]  /*0050*/  S2R R6, SR_CTAID.X ;  /* 0x0000000000067919 */ /* 0x000eea0000002500 */
[----:B------:R-:W4:Y:S08]  /*0060*/  LDC.64 R12, c[0x0][0x240] ;  /* 0x00009000ff0c7b82 */ /* 0x000f300000000a00 */
[----:B------:R-:W5:Y:S08]  /*0070*/  LDC.64 R4, c[0x0][0x218] ;  /* 0x00008600ff047b82 */ /* 0x000f700000000a00 */
[----:B------:R-:W5:Y:S01]  /*0080*/  LDC.64 R10, c[0x0][0x230] ;  /* 0x00008c00ff0a7b82 */ /* 0x000f620000000a00 */
[----:B-1----:R-:W-:-:S05]  /*0090*/  LOP3.LUT R3, R3, 0x7f, RZ, 0xc0, !PT ;  /* 0x0000007f03037812 */ /* 0x002fca00078ec0ff */
[----:B---3--:R-:W-:-:S05]  /*00a0*/  IMAD R0, R6, 0x80, R3 ;  /* 0x0000008006007824 */ /* 0x008fca00078e0203 */
[----:B------:R-:W-:-:S04]  /*00b0*/  SHF.R.S32.HI R3, RZ, 0x1f, R0 ;  /* 0x0000001fff037819 */ /* 0x000fc80000011400 */
[----:B------:R-:W-:-:S04]  /*00c0*/  LEA.HI R3, R3, R0, RZ, 0x6 ;  /* 0x0000000003037211 */ /* 0x000fc800078f30ff */
[----:B------:R-:W-:Y:S02]  /*00d0*/  SHF.R.S32.HI R2, RZ, 0x6, R3 ;  /* 0x00000006ff027819 */ /* 0x000fe40000011403 */
[----:B------:R-:W-:Y:S02]  /*00e0*/  LOP3.LUT R3, R3, 0xffffffc0, RZ, 0xc0, !PT ;  /* 0xffffffc003037812 */ /* 0x000fe400078ec0ff */
[----:B------:R-:W-:Y:S02]  /*00f0*/  LEA.HI R7, R2, R2, RZ, 0x6 ;  /* 0x0000000202077211 */ /* 0x000fe400078f30ff */
[----:B------:R-:W-:Y:S02]  /*0100*/  IADD3 R3, R0, -R3, RZ ;  /* 0x8000000300037210 */ /* 0x000fe40007ffe0ff */
[----:B------:R-:W-:-:S05]  /*0110*/  LOP3.LUT R7, R7, 0xffffffc0, RZ, 0xc0, !PT ;  /* 0xffffffc007077812 */ /* 0x000fca00078ec0ff */
[----:B------:R-:W-:-:S04]  /*0120*/  IMAD.IADD R2, R2, 0x1, -R7 ;  /* 0x0000000102027824 */ /* 0x000fc800078e0a07 */
[----:B--2---:R-:W-:-:S05]  /*0130*/  IMAD.WIDE R14, R2, 0x8, R14 ;  /* 0x00000008020e7825 */ /* 0x004fca00078e020e */
[----:B------:R-:W2:Y:S01]  /*0140*/  LDG.E.EL.64 R8, desc[UR4][R14.64] ;  /* 0x000000040e087981 */ /* 0x000ea2000c2e1b00 */
[----:B----4-:R-:W-:-:S04]  /*0150*/  IMAD.WIDE R16, R2, 0x8, R12 ;  /* 0x0000000802107825 */ /* 0x010fc800078e020c */
[C---:B-----5:R-:W-:Y:S02]  /*0160*/  IMAD.WIDE R12, R3.reuse, 0x8, R4 ;  /* 0x00000008030c7825 */ /* 0x060fe400078e0204 */
[----:B------:R-:W3:Y:S02]  /*0170*/  LDG.E.EL.64 R4, desc[UR4][R16.64] ;  /* 0x0000000410047981 */ /* 0x000ee4000c2e1b00 */
[----:B0-----:R-:W-:Y:S02]  /*0180*/  IMAD.WIDE R10, R3, 0x8, R10 ;  /* 0x00000008030a7825 */ /* 0x001fe400078e020a */
[----:B------:R-:W4:Y:S04]  /*0190*/  LDG.E.EL.64 R12, desc[UR4][R12.64] ;  /* 0x000000040c0c7981 */ /* 0x000f28000c2e1b00 */
[----:B------:R-:W5:Y:S01]  /*01a0*/  LDG.E.EL.64 R10, desc[UR4][R10.64] ;  /* 0x000000040a0a7981 */ /* 0x000f62000c2e1b00 */
[----:B--2---:R-:W-:-:S04]  /*01b0*/  SHF.R.U32.HI R7, RZ, 0x1e, R9 ;  /* 0x0000001eff077819 */ /* 0x004fc80000011609 */
[----:B------:R-:W-:-:S04]  /*01c0*/  LOP3.LUT R7, R7, 0x2, RZ, 0xc0, !PT ;  /* 0x0000000207077812 */ /* 0x000fc800078ec0ff */
[----:B------:R-:W-:Y:S02]  /*01d0*/  IADD3 R8, P0, R8, R7, RZ ;  /* 0x0000000708087210 */ /* 0x000fe40007f1e0ff */
[----:B---3--:R-:W-:Y:S02]  /*01e0*/  SHF.R.U32.HI R7, RZ, 0x1e, R5 ;  /* 0x0000001eff077819 */ /* 0x008fe40000011605 */
[C---:B----4-:R-:W-:Y:S01]  /*01f0*/  LEA R19, P1, R12.reuse, UR6, 0x2 ;  /* 0x000000060c137c11 */ /* 0x050fe2000f8210ff */
[----:B------:R-:W-:Y:S01]  /*0200*/  IMAD.X R15, RZ, RZ, R9, P0 ;  /* 0x000000ffff0f7224 */ /* 0x000fe200000e0609 */
[----:B------:R-:W-:Y:S02]  /*0210*/  LOP3.LUT R7, R7, 0x2, RZ, 0xc0, !PT ;  /* 0x0000000207077812 */ /* 0x000fe400078ec0ff */
[--C-:B------:R-:W-:Y:S02]  /*0220*/  SHF.R.U32.HI R14, RZ, 0x1c, R13.reuse ;  /* 0x0000001cff0e7819 */ /* 0x100fe4000001160d */
[----:B------:R-:W-:-:S02]  /*0230*/  LEA.HI.X R9, R12, UR7, R13, 0x2, P1 ;  /* 0x000000070c097c11 */ /* 0x000fc400088f140d */
[----:B-----5:R-:W-:Y:S02]  /*0240*/  SHF.R.U32.HI R20, RZ, 0x1c, R11 ;  /* 0x0000001cff147819 */ /* 0x020fe4000001160b */
[----:B------:R-:W-:Y:S02]  /*0250*/  IADD3 R12, P2, R4, R7, RZ ;  /* 0x00000007040c7210 */ /* 0x000fe40007f5e0ff */
[----:B------:R-:W-:Y:S02]  /*0260*/  SHF.R.S32.HI R13, RZ, 0x18, R6 ;  /* 0x00000018ff0d7819 */ /* 0x000fe40000011406 */
[----:B------:R-:W-:Y:S01]  /*0270*/  LOP3.LUT R14, R14, 0x8, RZ, 0xc0, !PT ;  /* 0x000000080e0e7812 */ /* 0x000fe200078ec0ff */
[----:B------:R-:W-:Y:S01]  /*0280*/  IMAD.X R17, RZ, RZ, R5, P2 ;  /* 0x000000ffff117224 */ /* 0x000fe200010e0605 */
[----:B------:R-:W-:Y:S01]  /*0290*/  LEA R7, P0, R10, UR6, 0x2 ;  /* 0x000000060a077c11 */ /* 0x000fe2000f8010ff */
[----:B------:R-:W0:Y:S01]  /*02a0*/  LDC.64 R4, c[0x0][0x228] ;  /* 0x00008a00ff047b82 */ /* 0x000e220000000a00 */
[----:B------:R-:W-:-:S02]  /*02b0*/  LOP3.LUT R20, R20, 0x8, RZ, 0xc0, !PT ;  /* 0x0000000814147812 */ /* 0x000fc400078ec0ff */
[----:B------:R-:W-:Y:S02]  /*02c0*/  SGXT R13, R13, 0x1 ;  /* 0x000000010d0d781a */ /* 0x000fe40000000200 */
[----:B------:R-:W-:Y:S02]  /*02d0*/  IADD3 R14, P1, R14, R19, RZ ;  /* 0x000000130e0e7210 */ /* 0x000fe40007f3e0ff */
[----:B------:R-:W-:Y:S02]  /*02e0*/  LEA.HI.X R10, R10, UR7, R11, 0x2, P0 ;  /* 0x000000070a0a7c11 */ /* 0x000fe400080f140b */
[----:B------:R-:W-:Y:S01]  /*02f0*/  IADD3 R20, P0, R20, R7, RZ ;  /* 0x0000000714147210 */ /* 0x000fe20007f1e0ff */
[----:B------:R-:W-:Y:S01]  /*0300*/  IMAD.X R21, RZ, RZ, R9, P1 ;  /* 0x000000ffff157224 */ /* 0x000fe200008e0609 */
[----:B------:R-:W-:Y:S01]  /*0310*/  SHF.L.U32 R19, R8, 0x3, RZ ;  /* 0x0000000308137819 */ /* 0x000fe200000006ff */
[----:B------:R-:W1:Y:S01]  /*0320*/  LDC.64 R6, c[0x0][0x238] ;  /* 0x00008e00ff067b82 */ /* 0x000e620000000a00 */
[----:B------:R-:W-:-:S02]  /*0330*/  LEA.HI R13, R13, R0, RZ, 0xc ;  /* 0x000000000d0d7211 */ /* 0x000fc400078f60ff */
[----:B------:R-:W-:Y:S01]  /*0340*/  SHF.L.U64.HI R11, R8, 0x3, R15 ;  /* 0x00000003080b7819 */ /* 0x000fe2000001020f */
[C---:B------:R-:W-:Y:S01]  /*0350*/  IMAD.SHL.U32 R15, R12.reuse, 0x8, RZ ;  /* 0x000000080c0f7824 */ /* 0x040fe200078e00ff */
[----:B------:R-:W-:Y:S02]  /*0360*/  SHF.L.U64.HI R18, R12, 0x3, R17 ;  /* 0x000000030c127819 */ /* 0x000fe40000010211 */
[----:B------:R-:W-:Y:S02]  /*0370*/  IADD3.X R9, RZ, R10, RZ, P0, !PT ;  /* 0x0000000aff097210 */ /* 0x000fe400007fe4ff */
[----:B------:R-:W-:Y:S02]  /*0380*/  IADD3 R16, P1, R19, R14, RZ ;  /* 0x0000000e13107210 */ /* 0x000fe40007f3e0ff */
[----:B------:R-:W-:Y:S01]  /*0390*/  IADD3 R12, P2, R20, R19, RZ ;  /* 0x00000013140c7210 */ /* 0x000fe20007f5e0ff */
[----:B0-----:R-:W2:Y:S01]  /*03a0*/  LDG.E R4, desc[UR4][R4.64] ;  /* 0x0000000404047981 */ /* 0x001ea2000c1e1900 */
[----:B------:R-:W-:Y:S01]  /*03b0*/  SHF.R.S32.HI R10, RZ, 0xc, R13 ;  /* 0x0000000cff0a7819 */ /* 0x000fe2000001140d */
[----:B------:R-:W-:Y:S01]  /*03c0*/  IMAD.X R17, R11, 0x1, R21, P1 ;  /* 0x000000010b117824 */ /* 0x000fe200008e0615 */
[----:B------:R-:W-:Y:S01]  /*03d0*/  IADD3 R14, P3, R15, R14, RZ ;  /* 0x0000000e0f0e7210 */ /* 0x000fe20007f7e0ff */
[----:B------:R-:W-:Y:S01]  /*03e0*/  IMAD.X R13, R9, 0x1, R11, P2 ;  /* 0x00000001090d7824 */ /* 0x000fe200010e060b */
[----:B------:R-:W-:Y:S01]  /*03f0*/  IADD3 R8, P4, R15, R20, RZ ;  /* 0x000000140f087210 */ /* 0x000fe20007f9e0ff */
[----:B------:R-:W-:Y:S01]  /*0400*/  IMAD.SHL.U32 R19, R10, 0x4, RZ ;  /* 0x000000040a137824 */ /* 0x000fe200078e00ff */
[----:B------:R-:W-:Y:S01]  /*0410*/  IADD3.X R15, R18, R21, RZ, P3, !PT ;  /* 0x00000015120f7210 */ /* 0x000fe20001ffe4ff */
[----:B------:R-:W0:Y:S01]  /*0420*/  LDC.64 R10, c[0x0][0x248] ;  /* 0x00009200ff0a7b82 */ /* 0x000e220000000a00 */
[----:B------:R-:W-:Y:S01]  /*0430*/  IADD3.X R9, R18, R9, RZ, P4, !PT ;  /* 0x0000000912097210 */ /* 0x000fe200027fe4ff */
[----:B------:R-:W-:-:S04]  /*0440*/  IMAD.WIDE R16, R19, 0x4, R16 ;  /* 0x0000000413107825 */ /* 0x000fc800078e0210 */
[C---:B------:R-:W-:Y:S02]  /*0450*/  IMAD.WIDE R14, R19.reuse, 0x4, R14 ;  /* 0x00000004130e7825 */ /* 0x040fe400078e020e */
[----:B------:R-:W2:Y:S02]  /*0460*/  LDG.E.EL R17, desc[UR4][R16.64] ;  /* 0x0000000410117981 */ /* 0x000ea4000c2e1900 */
[C---:B------:R-:W-:Y:S02]  /*0470*/  IMAD.WIDE R12, R19.reuse, 0x4, R12 ;  /* 0x00000004130c7825 */ /* 0x040fe400078e020c */
[----:B------:R-:W3:Y:S02]  /*0480*/  LDG.E.EL R15, desc[UR4][R14.64] ;  /* 0x000000040e0f7981 */ /* 0x000ee4000c2e1900 */
[----:B------:R-:W-:Y:S02]  /*0490*/  IMAD.WIDE R8, R19, 0x4, R8 ;  /* 0x0000000413087825 */ /* 0x000fe400078e0208 */
[----:B------:R4:W5:Y:S02]  /*04a0*/  LDG.E.EL R13, desc[UR4][R12.64] ;  /* 0x000000040c0d7981 */ /* 0x000964000c2e1900 */
[----:B-1----:R-:W-:-:S02]  /*04b0*/  IMAD.WIDE R6, R3, 0x4, R6 ;  /* 0x0000000403067825 */ /* 0x002fc400078e0206 */
[----:B------:R-:W5:Y:S04]  /*04c0*/  LDG.E.EL R9, desc[UR4][R8.64] ;  /* 0x0000000408097981 */ /* 0x000f68000c2e1900 */
[----:B------:R-:W5:Y:S01]  /*04d0*/  LDG.E.EL R6, desc[UR4][R6.64] ;  /* 0x0000000406067981 */ /* 0x000f62000c2e1900 */
[----:B0-----:R-:W-:-:S05]  /*04e0*/  IMAD.WIDE R10, R2, 0x4, R10 ;  /* 0x00000004020a7825 */ /* 0x001fca00078e020a */
[----:B------:R-:W5:Y:S01]  /*04f0*/  LDG.E.EL R2, desc[UR4][R10.64] ;  /* 0x000000040a027981 */ /* 0x000f62000c2e1900 */
[----:B----4-:R-:W-:Y:S01]  /*0500*/  HFMA2.MMA R12, -RZ, RZ, 1.625, 0 ;  /* 0x3e800000ff0c7435 */ /* 0x010fe200000001ff */
[C---:B--2---:R-:W-:Y:S01]  /*0510*/  FADD R3, R4.reuse, R17 ;  /* 0x0000001104037221 */ /* 0x044fe20000000000 */
[C---:B---3--:R-:W-:Y:S01]  /*0520*/  FADD R19, R4.reuse, R15 ;  /* 0x0000000f04137221 */ /* 0x048fe20000000000 */
[C---:B-----5:R-:W-:Y:S01]  /*0530*/  FADD R16, R4.reuse, R13 ;  /* 0x0000000d04107221 */ /* 0x060fe20000000000 */
[----:B------:R-:W-:-:S03]  /*0540*/  FADD R4, R4, R9 ;  /* 0x0000000904047221 */ /* 0x000fc60000000000 */
[----:B------:R-:W-:Y:S01]  /*0550*/  FADD R16, -R3, R16 ;  /* 0x0000001003107221 */ /* 0x000fe20000000100 */
[----:B------:R-:W0:Y:S01]  /*0560*/  LDC.64 R8, c[0x0][0x258] ;  /* 0x00009600ff087b82 */ /* 0x000e220000000a00 */
[----:B------:R-:W-:Y:S02]  /*0570*/  FADD R4, -R19, R4 ;  /* 0x0000000413047221 */ /* 0x000fe40000000100 */
[C---:B------:R-:W-:Y:S02]  /*0580*/  FFMA R3, R6.reuse, R16, R3 ;  /* 0x0000001006037223 */ /* 0x040fe40000000003 */
[----:B------:R-:W-:-:S03]  /*0590*/  FFMA R4, R6, R4, R19 ;  /* 0x0000000406047223 */ /* 0x000fc60000000013 */
[----:B------:R-:W1:Y:S01]  /*05a0*/  LDC.64 R6, c[0x0][0x250] ;  /* 0x00009400ff067b82 */ /* 0x000e620000000a00 */
[----:B------:R-:W-:-:S04]  /*05b0*/  FADD R13, -R3, R4 ;  /* 0x00000004030d7221 */ /* 0x000fc80000000100 */
[----:B------:R-:W-:-:S04]  /*05c0*/  FFMA R4, R2, R13, R3 ;  /* 0x0000000d02047223 */ /* 0x000fc80000000003 */
[----:B------:R-:W-:-:S04]  /*05d0*/  FADD R4, RZ, -R4 ;  /* 0x80000004ff047221 */ /* 0x000fc80000000000 */
[----:B------:R-:W-:-:S05]  /*05e0*/  FMUL R10, R4, 1.4426950216293334961 ;  /* 0x3fb8aa3b040a7820 */ /* 0x000fca0000400000 */
[----:B------:R-:W-:-:S13]  /*05f0*/  FSETP.GEU.AND P0, PT, R10, -126, PT ;  /* 0xc2fc00000a00780b */ /* 0x000fda0003f0e000 */
[----:B------:R-:W-:-:S04]  /*0600*/  @!P0 FMUL R10, R10, 0.5 ;  /* 0x3f0000000a0a8820 */ /* 0x000fc80000400000 */
[----:B------:R-:W2:Y:S02]  /*0610*/  MUFU.EX2 R4, R10 ;  /* 0x0000000a00047308 */ /* 0x000ea40000000800 */
[----:B--2---:R-:W-:-:S04]  /*0620*/  @!P0 FMUL R4, R4, R4 ;  /* 0x0000000404048220 */ /* 0x004fc80000400000 */
[----:B------:R-:W-:Y:S02]  /*0630*/  FADD R11, R4, 1 ;  /* 0x3f800000040b7421 */ /* 0x000fe40000000000 */
[----:B------:R-:W2:Y:S03]  /*0640*/  LDC.64 R4, c[0x0][0x260] ;  /* 0x00009800ff047b82 */ /* 0x000ea60000000a00 */
[----:B------:R-:W-:-:S13]  /*0650*/  FSETP.GT.AND P0, PT, R11, 8.50705917302346158658e+37, PT ;  /* 0x7e8000000b00780b */ /* 0x000fda0003f04000 */
[----:B------:R-:W-:-:S06]  /*0660*/  @P0 FMUL R11, R11, 0.25 ;  /* 0x3e8000000b0b0820 */ /* 0x000fcc0000400000 */
[----:B------:R-:W3:Y:S01]  /*0670*/  MUFU.RCP R11, R11 ;  /* 0x0000000b000b7308 */ /* 0x000ee20000001000 */
[----:B------:R-:W-:Y:S01]  /*0680*/  FSEL R12, R12, 1, P0 ;  /* 0x3f8000000c0c7808 */ /* 0x000fe20000000000 */
[----:B-1----:R-:W-:-:S04]  /*0690*/  IMAD.WIDE R6, R0, 0x4, R6 ;  /* 0x0000000400067825 */ /* 0x002fc800078e0206 */
[----:B------:R-:W-:Y:S01]  /*06a0*/  FMUL R13, R2, R13 ;  /* 0x0000000d020d7220 */ /* 0x000fe20000400000 */
[C---:B0-----:R-:W-:Y:S01]  /*06b0*/  IMAD.WIDE R8, R0.reuse, 0x4, R8 ;  /* 0x0000000400087825 */ /* 0x041fe200078e0208 */
[----:B------:R-:W-:Y:S03]  /*06c0*/  STG.E desc[UR4][R6.64], R3 ;  /* 0x0000000306007986 */ /* 0x000fe6000c101904 */
[----:B--2---:R-:W-:Y:S01]  /*06d0*/  IMAD.WIDE R4, R0, 0x4, R4 ;  /* 0x0000000400047825 */ /* 0x004fe200078e0204 */
[----:B------:R-:W-:Y:S03]  /*06e0*/  STG.E desc[UR4][R8.64], R13 ;  /* 0x0000000d08007986 */ /* 0x000fe6000c101904 */
[----:B---3--:R-:W-:-:S05]  /*06f0*/  FMUL R15, R11, R12 ;  /* 0x0000000c0b0f7220 */ /* 0x008fca0000400000 */
[----:B------:R-:W-:Y:S01]  /*0700*/  STG.E desc[UR4][R4.64], R15 ;  /* 0x0000000f04007986 */ /* 0x000fe2000c101904 */
[----:B------:R-:W-:Y:S05]  /*0710*/  EXIT ;  /* 0x000000000000794d */ /* 0x000fea0003800000 */
.L_x_0:
[----:B------:R-:W-:-:S00]  /*0720*/  BRA `(.L_x_0) ;  /* 0xfffffffc00fc7947 */ /* 0x000fc0000383ffff */
[----:B------:R-:W-:-:S00]  /*0730*/  NOP ;  /* 0x0000000000007918 */ /* 0x000fc00000000000 */
        /* <DEDUP_REMOVED lines=12> */
.L_x_1:


//--------------------- .nv.constant0.triton_poi_fused__unsafe_index_add_convolution_mul_sigmoid_sub_142 --------------------------
	.section	.nv.constant0.triton_poi_fused__unsafe_index_add_convolution_mul_sigmoid_sub_142,"a",@progbits
	.sectionflags	@""
	.align	4
.nv.constant0.triton_poi_fused__unsafe_index_add_convolution_mul_sigmoid_sub_142:
	.zero		620
